//
// Generated by NVIDIA NVVM Compiler
//
// Compiler Build ID: CL-36424714
// Cuda compilation tools, release 13.0, V13.0.88
// Based on NVVM 20.0.0
//

.version 9.0
.target sm_100
.address_size 64

	// .globl	_Z12bankConflictPiii
.extern .func  (.param .b32 func_retval0) vprintf
(
	.param .b64 vprintf_param_0,
	.param .b64 vprintf_param_1
)
;
.const .align 4 .u32 n = 10;
// _ZZ12bankConflictPiiiE10sharedData has been demoted
// _ZZ15nonBankConflictPiiiE10sharedData has been demoted
.global .align 1 .b8 $str[22] = {97, 91, 105, 110, 100, 101, 120, 93, 58, 32, 37, 100, 44, 32, 37, 100, 44, 32, 37, 100, 10};
.global .align 1 .b8 $str$1[14] = {97, 91, 105, 110, 100, 101, 120, 93, 58, 32, 37, 100, 10};

.visible .entry _Z12bankConflictPiii(
	.param .u64 .ptr .align 1 _Z12bankConflictPiii_param_0,
	.param .u32 _Z12bankConflictPiii_param_1,
	.param .u32 _Z12bankConflictPiii_param_2
)
{
	.local .align 8 .b8 	__local_depot0[16];
	.reg .b64 	%SP;
	.reg .b64 	%SPL;
	.reg .pred 	%p<3>;
	.reg .b32 	%r<28>;
	.reg .b64 	%rd<9>;
	// demoted variable
	.shared .align 4 .b8 _ZZ12bankConflictPiiiE10sharedData[4096];
	mov.u64 	%SPL, __local_depot0;
	cvta.local.u64 	%SP, %SPL;
	ld.param.u64 	%rd2, [_Z12bankConflictPiii_param_0];
	ld.param.u32 	%r4, [_Z12bankConflictPiii_param_1];
	mov.u32 	%r5, %ntid.y;
	mov.u32 	%r6, %ctaid.y;
	mov.u32 	%r7, %tid.y;
	mad.lo.s32 	%r1, %r5, %r6, %r7;
	mov.u32 	%r8, %ntid.x;
	mov.u32 	%r9, %ctaid.x;
	mov.u32 	%r10, %tid.x;
	mad.lo.s32 	%r2, %r8, %r9, %r10;
	mad.lo.s32 	%r3, %r4, %r1, %r2;
	setp.lt.s32 	%p1, %r3, 1023;
	@%p1 bra 	$L__BB0_2;
	add.u64 	%rd3, %SP, 0;
	add.u64 	%rd4, %SPL, 0;
	st.local.v2.u32 	[%rd4], {%r3, %r1};
	st.local.u32 	[%rd4+8], %r2;
	mov.u64 	%rd5, $str;
	cvta.global.u64 	%rd6, %rd5;
	{ // callseq 0, 0
	.param .b64 param0;
	st.param.b64 	[param0], %rd6;
	.param .b64 param1;
	st.param.b64 	[param1], %rd3;
	.param .b32 retval0;
	call.uni (retval0), 
	vprintf, 
	(
	param0, 
	param1
	);
	ld.param.b32 	%r11, [retval0];
	} // callseq 0
$L__BB0_2:
	cvta.to.global.u64 	%rd7, %rd2;
	mul.wide.s32 	%rd8, %r3, 4;
	add.s64 	%rd1, %rd7, %rd8;
	ld.global.u32 	%r13, [%rd1];
	shl.b32 	%r14, %r1, 7;
	mov.u32 	%r15, _ZZ12bankConflictPiiiE10sharedData;
	add.s32 	%r16, %r15, %r14;
	shl.b32 	%r17, %r2, 2;
	add.s32 	%r18, %r16, %r17;
	st.shared.u32 	[%r18], %r13;
	bar.sync 	0;
	max.s32 	%r19, %r1, %r2;
	setp.ge.s32 	%p2, %r19, %r4;
	@%p2 bra 	$L__BB0_4;
	shl.b32 	%r20, %r2, 7;
	add.s32 	%r22, %r15, %r20;
	shl.b32 	%r23, %r1, 2;
	add.s32 	%r24, %r22, %r23;
	ld.shared.u32 	%r25, [%r24];
	ld.const.u32 	%r26, [n];
	add.s32 	%r27, %r26, %r25;
	st.global.u32 	[%rd1], %r27;
$L__BB0_4:
	ret;

}
	// .globl	_Z15nonBankConflictPiii
.visible .entry _Z15nonBankConflictPiii(
	.param .u64 .ptr .align 1 _Z15nonBankConflictPiii_param_0,
	.param .u32 _Z15nonBankConflictPiii_param_1,
	.param .u32 _Z15nonBankConflictPiii_param_2
)
{
	.local .align 8 .b8 	__local_depot1[8];
	.reg .b64 	%SP;
	.reg .b64 	%SPL;
	.reg .pred 	%p<2>;
	.reg .b32 	%r<23>;
	.reg .b64 	%rd<9>;
	// demoted variable
	.shared .align 4 .b8 _ZZ15nonBankConflictPiiiE10sharedData[4096];
	mov.u64 	%SPL, __local_depot1;
	cvta.local.u64 	%SP, %SPL;
	ld.param.u64 	%rd2, [_Z15nonBankConflictPiii_param_0];
	ld.param.u32 	%r2, [_Z15nonBankConflictPiii_param_1];
	cvta.to.global.u64 	%rd3, %rd2;
	mov.u32 	%r3, %ntid.y;
	mov.u32 	%r4, %ctaid.y;
	mov.u32 	%r5, %tid.y;
	mad.lo.s32 	%r6, %r3, %r4, %r5;
	mov.u32 	%r7, %ntid.x;
	mov.u32 	%r8, %ctaid.x;
	mov.u32 	%r9, %tid.x;
	mad.lo.s32 	%r10, %r7, %r8, %r9;
	mad.lo.s32 	%r11, %r2, %r6, %r10;
	mul.wide.s32 	%rd4, %r11, 4;
	add.s64 	%rd1, %rd3, %rd4;
	ld.global.u32 	%r12, [%rd1];
	shl.b32 	%r13, %r6, 7;
	mov.u32 	%r14, _ZZ15nonBankConflictPiiiE10sharedData;
	add.s32 	%r15, %r14, %r13;
	shl.b32 	%r16, %r10, 2;
	add.s32 	%r1, %r15, %r16;
	st.shared.u32 	[%r1], %r12;
	bar.sync 	0;
	max.s32 	%r17, %r6, %r10;
	setp.ge.s32 	%p1, %r17, %r2;
	@%p1 bra 	$L__BB1_2;
	add.u64 	%rd5, %SP, 0;
	add.u64 	%rd6, %SPL, 0;
	ld.shared.u32 	%r18, [%r1];
	ld.const.u32 	%r19, [n];
	add.s32 	%r20, %r19, %r18;
	st.global.u32 	[%rd1], %r20;
	st.local.u32 	[%rd6], %r20;
	mov.u64 	%rd7, $str$1;
	cvta.global.u64 	%rd8, %rd7;
	{ // callseq 1, 0
	.param .b64 param0;
	st.param.b64 	[param0], %rd8;
	.param .b64 param1;
	st.param.b64 	[param1], %rd5;
	.param .b32 retval0;
	call.uni (retval0), 
	vprintf, 
	(
	param0, 
	param1
	);
	ld.param.b32 	%r21, [retval0];
	} // callseq 1
$L__BB1_2:
	ret;

}


// ===== COMPILED SASS (sm_100) =====

	.target	sm_100

	.elftype	@"ET_EXEC"


//--------------------- .note.nv.tkinfo           --------------------------
	.section	.note.nv.tkinfo,"",@"SHT_NOTE"
	.sectionflags	@"SHF_NOTE_NV_TKINFO"
	.tkinfo
        /*0018*/ 	.word	0x00000002
        /*0030*/ 	.string	""
        /*0030*/ 	.string	"ptxas"
        /*0030*/ 	.string	"Cuda compilation tools, release 13.0, V13.0.88"
        /*0030*/ 	.string	"Build cuda_13.0.r13.0/compiler.36424714_0"
        /*0030*/ 	.string	"-arch sm_100 -m 64 "



//--------------------- .note.nv.cuinfo           --------------------------
	.section	.note.nv.cuinfo,"",@"SHT_NOTE"
	.sectionflags	@"SHF_NOTE_NV_CUINFO"
        /*0018*/ 	.short	0x0002
        /*001a*/ 	.short	0x0064
        /*001c*/ 	.short	0x0082
	.zero		2


//--------------------- .nv.info                  --------------------------
	.section	.nv.info,"",@"SHT_CUDA_INFO"
	.align	4


	//----- nvinfo : EIATTR_REGCOUNT
	.align		4
        /*0000*/ 	.byte	0x04, 0x2f
        /*0002*/ 	.short	(.L_4 - .L_3)
	.align		4
.L_3:
        /*0004*/ 	.word	index@(_Z12bankConflictPiii)
        /*0008*/ 	.word	0x00000018


	//----- nvinfo : EIATTR_FRAME_SIZE
	.align		4
.L_4:
        /*000c*/ 	.byte	0x04, 0x11
        /*000e*/ 	.short	(.L_6 - .L_5)
	.align		4
.L_5:
        /*0010*/ 	.word	index@(_Z12bankConflictPiii)
        /*0014*/ 	.word	0x00000010


	//----- nvinfo : EIATTR_REGCOUNT
	.align		4
.L_6:
        /*0018*/ 	.byte	0x04, 0x2f
        /*001a*/ 	.short	(.L_8 - .L_7)
	.align		4
.L_7:
        /*001c*/ 	.word	index@(_Z15nonBankConflictPiii)
        /*0020*/ 	.word	0x00000018


	//----- nvinfo : EIATTR_FRAME_SIZE
	.align		4
.L_8:
        /*0024*/ 	.byte	0x04, 0x11
        /*0026*/ 	.short	(.L_10 - .L_9)
	.align		4
.L_9:
        /*0028*/ 	.word	index@(_Z15nonBankConflictPiii)
        /*002c*/ 	.word	0x00000008


	//----- nvinfo : EIATTR_MIN_STACK_SIZE
	.align		4
.L_10:
        /*0030*/ 	.byte	0x04, 0x12
        /*0032*/ 	.short	(.L_12 - .L_11)
	.align		4
.L_11:
        /*0034*/ 	.word	index@(_Z15nonBankConflictPiii)
        /*0038*/ 	.word	0x00000008


	//----- nvinfo : EIATTR_MIN_STACK_SIZE
	.align		4
.L_12:
        /*003c*/ 	.byte	0x04, 0x12
        /*003e*/ 	.short	(.L_14 - .L_13)
	.align		4
.L_13:
        /*0040*/ 	.word	index@(_Z12bankConflictPiii)
        /*0044*/ 	.word	0x00000010
.L_14:


//--------------------- .nv.compat                --------------------------
	.section	.nv.compat,"",@"SHT_CUDA_COMPAT_INFO"
	.align	4
        /*0000*/ 	.byte	0x02, 0x09, 0x00, 0x00, 0x02, 0x02, 0x01, 0x00, 0x02, 0x05, 0x05, 0x00, 0x03, 0x07, 0x01, 0x01
        /*0010*/ 	.byte	0x02, 0x03, 0x00, 0x00, 0x02, 0x06, 0x01, 0x00, 0x04, 0x0b, 0x08, 0x00, 0x09, 0x00, 0x00, 0x00
        /*0020*/ 	.byte	0x00, 0x00, 0x00, 0x00


//--------------------- .nv.info._Z15nonBankConflictPiii --------------------------
	.section	.nv.info._Z15nonBankConflictPiii,"",@"SHT_CUDA_INFO"
	.sectionflags	@""
	.align	4


	//----- nvinfo : EIATTR_CUDA_API_VERSION
	.align		4
        /*0000*/ 	.byte	0x04, 0x37
        /*0002*/ 	.short	(.L_16 - .L_15)
.L_15:
        /*0004*/ 	.word	0x00000082


	//----- nvinfo : EIATTR_KPARAM_INFO
	.align		4
.L_16:
        /*0008*/ 	.byte	0x04, 0x17
        /*000a*/ 	.short	(.L_18 - .L_17)
.L_17:
        /*000c*/ 	.word	0x00000000
        /*0010*/ 	.short	0x0002
        /*0012*/ 	.short	0x000c
        /*0014*/ 	.byte	0x00, 0xf0, 0x11, 0x00


	//----- nvinfo : EIATTR_KPARAM_INFO
	.align		4
.L_18:
        /*0018*/ 	.byte	0x04, 0x17
        /*001a*/ 	.short	(.L_20 - .L_19)
.L_19:
        /*001c*/ 	.word	0x00000000
        /*0020*/ 	.short	0x0001
        /*0022*/ 	.short	0x0008
        /*0024*/ 	.byte	0x00, 0xf0, 0x11, 0x00


	//----- nvinfo : EIATTR_KPARAM_INFO
	.align		4
.L_20:
        /*0028*/ 	.byte	0x04, 0x17
        /*002a*/ 	.short	(.L_22 - .L_21)
.L_21:
        /*002c*/ 	.word	0x00000000
        /*0030*/ 	.short	0x0000
        /*0032*/ 	.short	0x0000
        /*0034*/ 	.byte	0x00, 0xf5, 0x21, 0x00


	//----- nvinfo : EIATTR_SPARSE_MMA_MASK
	.align		4
.L_22:
        /*0038*/ 	.byte	0x03, 0x50
        /*003a*/ 	.short	0x0000


	//----- nvinfo : EIATTR_MAXREG_COUNT
	.align		4
        /*003c*/ 	.byte	0x03, 0x1b
        /*003e*/ 	.short	0x00ff


	//----- nvinfo : EIATTR_NUM_BARRIERS
	.align		4
        /*0040*/ 	.byte	0x02, 0x4c
        /*0042*/ 	.byte	0x01
	.zero		1


	//----- nvinfo : EIATTR_EXTERNS
	.align		4
        /*0044*/ 	.byte	0x04, 0x0f
        /*0046*/ 	.short	(.L_24 - .L_23)


	//   ....[0]....
	.align		4
.L_23:
        /*0048*/ 	.word	index@(vprintf)


	//----- nvinfo : EIATTR_MERCURY_ISA_VERSION
	.align		4
.L_24:
        /*004c*/ 	.byte	0x03, 0x5f
        /*004e*/ 	.short	0x0101


	//----- nvinfo : EIATTR_VRC_CTA_INIT_COUNT
	.align		4
        /*0050*/ 	.byte	0x02, 0x4a
	.zero		1
	.zero		1


	//----- nvinfo : EIATTR_SYSCALL_OFFSETS
	.align		4
        /*0054*/ 	.byte	0x04, 0x46
        /*0056*/ 	.short	(.L_26 - .L_25)


	//   ....[0]....
.L_25:
        /*0058*/ 	.word	0x00000290


	//----- nvinfo : EIATTR_EXIT_INSTR_OFFSETS
	.align		4
.L_26:
        /*005c*/ 	.byte	0x04, 0x1c
        /*005e*/ 	.short	(.L_28 - .L_27)


	//   ....[0]....
.L_27:
        /*0060*/ 	.word	0x000001d0


	//   ....[1]....
        /*0064*/ 	.word	0x000002a0


	//----- nvinfo : EIATTR_CRS_STACK_SIZE
	.align		4
.L_28:
        /*0068*/ 	.byte	0x04, 0x1e
        /*006a*/ 	.short	(.L_30 - .L_29)
.L_29:
        /*006c*/ 	.word	0x00000000


	//----- nvinfo : EIATTR_CBANK_PARAM_SIZE
	.align		4
.L_30:
        /*0070*/ 	.byte	0x03, 0x19
        /*0072*/ 	.short	0x0010


	//----- nvinfo : EIATTR_PARAM_CBANK
	.align		4
        /*0074*/ 	.byte	0x04, 0x0a
        /*0076*/ 	.short	(.L_32 - .L_31)
	.align		4
.L_31:
        /*0078*/ 	.word	index@(.nv.constant0._Z15nonBankConflictPiii)
        /*007c*/ 	.short	0x0380
        /*007e*/ 	.short	0x0010


	//----- nvinfo : EIATTR_SW_WAR
	.align		4
.L_32:
        /*0080*/ 	.byte	0x04, 0x36
        /*0082*/ 	.short	(.L_34 - .L_33)
.L_33:
        /*0084*/ 	.word	0x00000008
.L_34:


//--------------------- .nv.info._Z12bankConflictPiii --------------------------
	.section	.nv.info._Z12bankConflictPiii,"",@"SHT_CUDA_INFO"
	.sectionflags	@""
	.align	4


	//----- nvinfo : EIATTR_CUDA_API_VERSION
	.align		4
        /*0000*/ 	.byte	0x04, 0x37
        /*0002*/ 	.short	(.L_36 - .L_35)
.L_35:
        /*0004*/ 	.word	0x00000082


	//----- nvinfo : EIATTR_KPARAM_INFO
	.align		4
.L_36:
        /*0008*/ 	.byte	0x04, 0x17
        /*000a*/ 	.short	(.L_38 - .L_37)
.L_37:
        /*000c*/ 	.word	0x00000000
        /*0010*/ 	.short	0x0002
        /*0012*/ 	.short	0x000c
        /*0014*/ 	.byte	0x00, 0xf0, 0x11, 0x00


	//----- nvinfo : EIATTR_KPARAM_INFO
	.align		4
.L_38:
        /*0018*/ 	.byte	0x04, 0x17
        /*001a*/ 	.short	(.L_40 - .L_39)
.L_39:
        /*001c*/ 	.word	0x00000000
        /*0020*/ 	.short	0x0001
        /*0022*/ 	.short	0x0008
        /*0024*/ 	.byte	0x00, 0xf0, 0x11, 0x00


	//----- nvinfo : EIATTR_KPARAM_INFO
	.align		4
.L_40:
        /*0028*/ 	.byte	0x04, 0x17
        /*002a*/ 	.short	(.L_42 - .L_41)
.L_41:
        /*002c*/ 	.word	0x00000000
        /*0030*/ 	.short	0x0000
        /*0032*/ 	.short	0x0000
        /*0034*/ 	.byte	0x00, 0xf5, 0x21, 0x00


	//----- nvinfo : EIATTR_SPARSE_MMA_MASK
	.align		4
.L_42:
        /*0038*/ 	.byte	0x03, 0x50
        /*003a*/ 	.short	0x0000


	//----- nvinfo : EIATTR_MAXREG_COUNT
	.align		4
        /*003c*/ 	.byte	0x03, 0x1b
        /*003e*/ 	.short	0x00ff


	//----- nvinfo : EIATTR_NUM_BARRIERS
	.align		4
        /*0040*/ 	.byte	0x02, 0x4c
        /*0042*/ 	.byte	0x01
	.zero		1


	//----- nvinfo : EIATTR_EXTERNS
	.align		4
        /*0044*/ 	.byte	0x04, 0x0f
        /*0046*/ 	.short	(.L_44 - .L_43)


	//   ....[0]....
	.align		4
.L_43:
        /*0048*/ 	.word	index@(vprintf)


	//----- nvinfo : EIATTR_MERCURY_ISA_VERSION
	.align		4
.L_44:
        /*004c*/ 	.byte	0x03, 0x5f
        /*004e*/ 	.short	0x0101


	//----- nvinfo : EIATTR_VRC_CTA_INIT_COUNT
	.align		4
        /*0050*/ 	.byte	0x02, 0x4a
	.zero		1
	.zero		1


	//----- nvinfo : EIATTR_SYSCALL_OFFSETS
	.align		4
        /*0054*/ 	.byte	0x04, 0x46
        /*0056*/ 	.short	(.L_46 - .L_45)


	//   ....[0]....
.L_45:
        /*0058*/ 	.word	0x000001c0


	//----- nvinfo : EIATTR_EXIT_INSTR_OFFSETS
	.align		4
.L_46:
        /*005c*/ 	.byte	0x04, 0x1c
        /*005e*/ 	.short	(.L_48 - .L_47)


	//   ....[0]....
.L_47:
        /*0060*/ 	.word	0x000002c0


	//   ....[1]....
        /*0064*/ 	.word	0x00000330


	//----- nvinfo : EIATTR_CRS_STACK_SIZE
	.align		4
.L_48:
        /*0068*/ 	.byte	0x04, 0x1e
        /*006a*/ 	.short	(.L_50 - .L_49)
.L_49:
        /*006c*/ 	.word	0x00000000


	//----- nvinfo : EIATTR_CBANK_PARAM_SIZE
	.align		4
.L_50:
        /*0070*/ 	.byte	0x03, 0x19
        /*0072*/ 	.short	0x0010


	//----- nvinfo : EIATTR_PARAM_CBANK
	.align		4
        /*0074*/ 	.byte	0x04, 0x0a
        /*0076*/ 	.short	(.L_52 - .L_51)
	.align		4
.L_51:
        /*0078*/ 	.word	index@(.nv.constant0._Z12bankConflictPiii)
        /*007c*/ 	.short	0x0380
        /*007e*/ 	.short	0x0010


	//----- nvinfo : EIATTR_SW_WAR
	.align		4
.L_52:
        /*0080*/ 	.byte	0x04, 0x36
        /*0082*/ 	.short	(.L_54 - .L_53)
.L_53:
        /*0084*/ 	.word	0x00000008
.L_54:


//--------------------- .nv.callgraph             --------------------------
	.section	.nv.callgraph,"",@"SHT_CUDA_CALLGRAPH"
	.align	4
	.sectionentsize	8
	.align		4
        /*0000*/ 	.word	0x00000000
	.align		4
        /*0004*/ 	.word	0xffffffff
	.align		4
        /*0008*/ 	.word	index@(_Z15nonBankConflictPiii)
	.align		4
        /*000c*/ 	.word	index@(vprintf)
	.align		4
        /*0010*/ 	.word	index@(_Z12bankConflictPiii)
	.align		4
        /*0014*/ 	.word	index@(vprintf)
	.align		4
        /*0018*/ 	.word	0x00000000
	.align		4
        /*001c*/ 	.word	0xfffffffe
	.align		4
        /*0020*/ 	.word	0x00000000
	.align		4
        /*0024*/ 	.word	0xfffffffd
	.align		4
        /*0028*/ 	.word	0x00000000
	.align		4
        /*002c*/ 	.word	0xfffffffc


//--------------------- .nv.constant4             --------------------------
	.section	.nv.constant4,"a",@progbits
	.align	8
	.align		8
.nv.constant4:
        /*0000*/ 	.dword	vprintf
	.align		8
        /*0008*/ 	.dword	$str
	.align		8
        /*0010*/ 	.dword	$str$1


//--------------------- .nv.constant3             --------------------------
	.section	.nv.constant3,"a",@progbits
	.align	4
.nv.constant3:
	.type		n,@object
	.size		n,(.L_0 - n)
n:
        /*0000*/ 	.byte	0x0a, 0x00, 0x00, 0x00
.L_0:


//--------------------- .text._Z15nonBankConflictPiii --------------------------
	.section	.text._Z15nonBankConflictPiii,"ax",@progbits
	.align	128
        .global         _Z15nonBankConflictPiii
        .type           _Z15nonBankConflictPiii,@function
        .size           _Z15nonBankConflictPiii,(.L_x_5 - _Z15nonBankConflictPiii)
        .other          _Z15nonBankConflictPiii,@"STO_CUDA_ENTRY STV_DEFAULT"
_Z15nonBankConflictPiii:
.text._Z15nonBankConflictPiii:
[----:B------:R-:W0:Y:S01]  /*0000*/  LDC R1, c[0x0][0x37c] ;  /* 0x0000df00ff017b82 */ /* 0x000e220000000800 */
[----:B------:R-:W1:Y:S01]  /*0010*/  S2R R0, SR_CTAID.Y ;  /* 0x0000000000007919 */ /* 0x000e620000002600 */
[----:B------:R-:W2:Y:S06]  /*0020*/  LDCU UR9, c[0x0][0x2fc] ;  /* 0x00005f80ff0977ac */ /* 0x000eac0008000800 */
[----:B------:R-:W3:Y:S01]  /*0030*/  LDC.64 R2, c[0x0][0x380] ;  /* 0x0000e000ff027b82 */ /* 0x000ee20000000a00 */
[----:B0-----:R-:W-:Y:S01]  /*0040*/  VIADD R1, R1, 0xfffffff8 ;  /* 0xfffffff801017836 */ /* 0x001fe20000000000 */
[----:B------:R-:W1:Y:S01]  /*0050*/  S2R R5, SR_TID.Y ;  /* 0x0000000000057919 */ /* 0x000e620000002200 */
[----:B------:R-:W1:Y:S01]  /*0060*/  LDCU UR4, c[0x0][0x364] ;  /* 0x00006c80ff0477ac */ /* 0x000e620008000800 */
[----:B------:R-:W0:Y:S01]  /*0070*/  S2R R4, SR_CTAID.X ;  /* 0x0000000000047919 */ /* 0x000e220000002500 */
[----:B------:R-:W0:Y:S01]  /*0080*/  LDCU UR5, c[0x0][0x360] ;  /* 0x00006c00ff0577ac */ /* 0x000e220008000800 */
[----:B------:R-:W0:Y:S01]  /*0090*/  S2R R7, SR_TID.X ;  /* 0x0000000000077919 */ /* 0x000e220000002100 */
[----:B------:R-:W4:Y:S01]  /*00a0*/  LDCU UR10, c[0x0][0x388] ;  /* 0x00007100ff0a77ac */ /* 0x000f220008000800 */
[----:B------:R-:W5:Y:S01]  /*00b0*/  LDCU.64 UR6, c[0x0][0x358] ;  /* 0x00006b00ff0677ac */ /* 0x000f620008000a00 */
[----:B-1----:R-:W-:-:S02]  /*00c0*/  IMAD R0, R0, UR4, R5 ;  /* 0x0000000400007c24 */ /* 0x002fc4000f8e0205 */
[----:B0-----:R-:W-:-:S04]  /*00d0*/  IMAD R5, R4, UR5, R7 ;  /* 0x0000000504057c24 */ /* 0x001fc8000f8e0207 */
[----:B----4-:R-:W-:-:S04]  /*00e0*/  IMAD R7, R0, UR10, R5 ;  /* 0x0000000a00077c24 */ /* 0x010fc8000f8e0205 */
[----:B---3--:R-:W-:-:S05]  /*00f0*/  IMAD.WIDE R2, R7, 0x4, R2 ;  /* 0x0000000407027825 */ /* 0x008fca00078e0202 */
[----:B-----5:R-:W3:Y:S01]  /*0100*/  LDG.E R9, desc[UR6][R2.64] ;  /* 0x0000000602097981 */ /* 0x020ee2000c1e1900 */
[----:B------:R-:W0:Y:S01]  /*0110*/  S2UR UR5, SR_CgaCtaId ;  /* 0x00000000000579c3 */ /* 0x000e220000008800 */
[----:B------:R-:W-:Y:S01]  /*0120*/  UMOV UR4, 0x400 ;  /* 0x0000040000047882 */ /* 0x000fe20000000000 */
[----:B------:R-:W-:Y:S01]  /*0130*/  VIMNMX R4, PT, PT, R0, R5, !PT ;  /* 0x0000000500047248 */ /* 0x000fe20007fe0100 */
[----:B------:R-:W1:Y:S03]  /*0140*/  LDCU UR8, c[0x0][0x2f8] ;  /* 0x00005f00ff0877ac */ /* 0x000e660008000800 */
[----:B------:R-:W-:Y:S02]  /*0150*/  ISETP.GE.AND P0, PT, R4, UR10, PT ;  /* 0x0000000a04007c0c */ /* 0x000fe4000bf06270 */
[----:B-1----:R-:W-:Y:S01]  /*0160*/  IADD3 R6, P1, PT, R1, UR8, RZ ;  /* 0x0000000801067c10 */ /* 0x002fe2000ff3e0ff */
[----:B0-----:R-:W-:-:S03]  /*0170*/  ULEA UR4, UR5, UR4, 0x18 ;  /* 0x0000000405047291 */ /* 0x001fc6000f8ec0ff */
[----:B--2---:R-:W-:-:S03]  /*0180*/  IADD3.X R7, PT, PT, RZ, UR9, RZ, P1, !PT ;  /* 0x00000009ff077c10 */ /* 0x004fc60008ffe4ff */
[----:B------:R-:W-:-:S05]  /*0190*/  LEA R0, R0, UR4, 0x7 ;  /* 0x0000000400007c11 */ /* 0x000fca000f8e38ff */
[----:B------:R-:W-:-:S05]  /*01a0*/  IMAD R0, R5, 0x4, R0 ;  /* 0x0000000405007824 */ /* 0x000fca00078e0200 */
[----:B---3--:R0:W-:Y:S01]  /*01b0*/  STS [R0], R9 ;  /* 0x0000000900007388 */ /* 0x0081e20000000800 */
[----:B------:R-:W-:Y:S06]  /*01c0*/  BAR.SYNC.DEFER_BLOCKING 0x0 ;  /* 0x0000000000007b1d */ /* 0x000fec0000010000 */
[----:B------:R-:W-:Y:S05]  /*01d0*/  @P0 EXIT ;  /* 0x000000000000094d */ /* 0x000fea0003800000 */
[----:B------:R-:W1:Y:S01]  /*01e0*/  LDS R8, [R0] ;  /* 0x0000000000087984 */ /* 0x000e620000000800 */
[----:B------:R-:W1:Y:S01]  /*01f0*/  LDCU UR4, c[0x3][URZ] ;  /* 0x00c00000ff0477ac */ /* 0x000e620008000800 */
[----:B0-----:R-:W-:-:S04]  /*0200*/  MOV R9, 0x0 ;  /* 0x0000000000097802 */ /* 0x001fc80000000f00 */
[----:B------:R0:W2:Y:S01]  /*0210*/  LDC.64 R10, c[0x4][R9] ;  /* 0x01000000090a7b82 */ /* 0x0000a20000000a00 */
[----:B-1----:R-:W-:Y:S01]  /*0220*/  VIADD R8, R8, UR4 ;  /* 0x0000000408087c36 */ /* 0x002fe20008000000 */
[----:B------:R-:W1:Y:S04]  /*0230*/  LDCU.64 UR4, c[0x4][0x10] ;  /* 0x01000200ff0477ac */ /* 0x000e680008000a00 */
[----:B------:R0:W-:Y:S04]  /*0240*/  STG.E desc[UR6][R2.64], R8 ;  /* 0x0000000802007986 */ /* 0x0001e8000c101906 */
[----:B------:R0:W-:Y:S01]  /*0250*/  STL [R1], R8 ;  /* 0x0000000801007387 */ /* 0x0001e20000100800 */
[----:B-1----:R-:W-:Y:S01]  /*0260*/  MOV R4, UR4 ;  /* 0x0000000400047c02 */ /* 0x002fe20008000f00 */
[----:B0-2---:R-:W-:-:S07]  /*0270*/  IMAD.U32 R5, RZ, RZ, UR5 ;  /* 0x00000005ff057e24 */ /* 0x005fce000f8e00ff */
[----:B------:R-:W-:-:S07]  /*0280*/  LEPC R20, `(.L_x_0) ;  /* 0x000000001014794e */ /* 0x000fce0000000000 */
[----:B------:R-:W-:Y:S05]  /*0290*/  CALL.ABS.NOINC R10 ;  /* 0x000000000a007343 */ /* 0x000fea0003c00000 */
.L_x_0:
[----:B------:R-:W-:Y:S05]  /*02a0*/  EXIT ;  /* 0x000000000000794d */ /* 0x000fea0003800000 */
.L_x_1:
[----:B------:R-:W-:-:S00]  /*02b0*/  BRA `(.L_x_1) ;  /* 0xfffffffc00fc7947 */ /* 0x000fc0000383ffff */
[----:B------:R-:W-:-:S00]  /*02c0*/  NOP ;  /* 0x0000000000007918 */ /* 0x000fc00000000000 */
        /* <DEDUP_REMOVED lines=11> */
.L_x_5:


//--------------------- .text._Z12bankConflictPiii --------------------------
	.section	.text._Z12bankConflictPiii,"ax",@progbits
	.align	128
        .global         _Z12bankConflictPiii
        .type           _Z12bankConflictPiii,@function
        .size           _Z12bankConflictPiii,(.L_x_6 - _Z12bankConflictPiii)
        .other          _Z12bankConflictPiii,@"STO_CUDA_ENTRY STV_DEFAULT"
_Z12bankConflictPiii:
.text._Z12bankConflictPiii:
[----:B------:R-:W0:Y:S01]  /*0000*/  LDC R1, c[0x0][0x37c] ;  /* 0x0000df00ff017b82 */ /* 0x000e220000000800 */
[----:B------:R-:W1:Y:S01]  /*0010*/  S2R R17, SR_CTAID.Y ;  /* 0x0000000000117919 */ /* 0x000e620000002600 */
[----:B------:R-:W2:Y:S01]  /*0020*/  LDCU UR5, c[0x0][0x2fc] ;  /* 0x00005f80ff0577ac */ /* 0x000ea20008000800 */
[----:B0-----:R-:W-:Y:S01]  /*0030*/  VIADD R1, R1, 0xfffffff0 ;  /* 0xfffffff001017836 */ /* 0x001fe20000000000 */
[----:B------:R-:W-:Y:S01]  /*0040*/  BSSY.RECONVERGENT B6, `(.L_x_2) ;  /* 0x0000019000067945 */ /* 0x000fe20003800200 */
[----:B------:R-:W0:Y:S01]  /*0050*/  S2R R2, SR_CTAID.X ;  /* 0x0000000000027919 */ /* 0x000e220000002500 */
[----:B------:R-:W1:Y:S01]  /*0060*/  LDCU UR6, c[0x0][0x364] ;  /* 0x00006c80ff0677ac */ /* 0x000e620008000800 */
[----:B------:R-:W0:Y:S01]  /*0070*/  S2R R3, SR_TID.X ;  /* 0x0000000000037919 */ /* 0x000e220000002100 */
[----:B------:R-:W0:Y:S01]  /*0080*/  LDCU UR7, c[0x0][0x360] ;  /* 0x00006c00ff0777ac */ /* 0x000e220008000800 */
[----:B------:R-:W1:Y:S01]  /*0090*/  S2R R0, SR_TID.Y ;  /* 0x0000000000007919 */ /* 0x000e620000002200 */
[----:B------:R-:W3:Y:S01]  /*00a0*/  LDCU UR8, c[0x0][0x388] ;  /* 0x00007100ff0877ac */ /* 0x000ee20008000800 */
[----:B------:R-:W4:Y:S01]  /*00b0*/  LDCU UR4, c[0x0][0x2f8] ;  /* 0x00005f00ff0477ac */ /* 0x000f220008000800 */
[----:B------:R-:W0:Y:S01]  /*00c0*/  LDCU.64 UR36, c[0x0][0x358] ;  /* 0x00006b00ff2477ac */ /* 0x000e220008000a00 */
[----:B----4-:R-:W-:Y:S01]  /*00d0*/  IADD3 R6, P1, PT, R1, UR4, RZ ;  /* 0x0000000401067c10 */ /* 0x010fe2000ff3e0ff */
[----:B0-----:R-:W-:-:S04]  /*00e0*/  IMAD R2, R2, UR7, R3 ;  /* 0x0000000702027c24 */ /* 0x001fc8000f8e0203 */
[----:B--2---:R-:W-:Y:S02]  /*00f0*/  IMAD.X R7, RZ, RZ, UR5, P1 ;  /* 0x00000005ff077e24 */ /* 0x004fe400088e06ff */
[----:B-1----:R-:W-:-:S04]  /*0100*/  IMAD R17, R17, UR6, R0 ;  /* 0x0000000611117c24 */ /* 0x002fc8000f8e0200 */
[----:B---3--:R-:W-:-:S05]  /*0110*/  IMAD R16, R17, UR8, R2 ;  /* 0x0000000811107c24 */ /* 0x008fca000f8e0202 */
[----:B------:R-:W-:-:S13]  /*0120*/  ISETP.GE.AND P0, PT, R16, 0x3ff, PT ;  /* 0x000003ff1000780c */ /* 0x000fda0003f06270 */
[----:B------:R-:W-:Y:S05]  /*0130*/  @!P0 BRA `(.L_x_3) ;  /* 0x0000000000248947 */ /* 0x000fea0003800000 */
[----:B------:R-:W-:Y:S01]  /*0140*/  MOV R0, 0x0 ;  /* 0x0000000000007802 */ /* 0x000fe20000000f00 */
[----:B------:R0:W-:Y:S01]  /*0150*/  STL.64 [R1], R16 ;  /* 0x0000001001007387 */ /* 0x0001e20000100a00 */
[----:B------:R-:W1:Y:S02]  /*0160*/  LDCU.64 UR4, c[0x4][0x8] ;  /* 0x01000100ff0477ac */ /* 0x000e640008000a00 */
[----:B------:R0:W2:Y:S01]  /*0170*/  LDC.64 R8, c[0x4][R0] ;  /* 0x0100000000087b82 */ /* 0x0000a20000000a00 */
[----:B------:R0:W-:Y:S01]  /*0180*/  STL [R1+0x8], R2 ;  /* 0x0000080201007387 */ /* 0x0001e20000100800 */
[----:B-1----:R-:W-:Y:S01]  /*0190*/  MOV R4, UR4 ;  /* 0x0000000400047c02 */ /* 0x002fe20008000f00 */
[----:B0-----:R-:W-:-:S07]  /*01a0*/  IMAD.U32 R5, RZ, RZ, UR5 ;  /* 0x00000005ff057e24 */ /* 0x001fce000f8e00ff */
[----:B------:R-:W-:-:S07]  /*01b0*/  LEPC R20, `(.L_x_3) ;  /* 0x000000001014794e */ /* 0x000fce0000000000 */
[----:B--2---:R-:W-:Y:S05]  /*01c0*/  CALL.ABS.NOINC R8 ;  /* 0x0000000008007343 */ /* 0x004fea0003c00000 */
.L_x_3:
[----:B------:R-:W-:Y:S05]  /*01d0*/  BSYNC.RECONVERGENT B6 ;  /* 0x0000000000067941 */ /* 0x000fea0003800200 */
.L_x_2:
[----:B------:R-:W0:Y:S02]  /*01e0*/  LDC.64 R4, c[0x0][0x380] ;  /* 0x0000e000ff047b82 */ /* 0x000e240000000a00 */
[----:B0-----:R-:W-:-:S05]  /*01f0*/  IMAD.WIDE R4, R16, 0x4, R4 ;  /* 0x0000000410047825 */ /* 0x001fca00078e0204 */
[----:B------:R-:W2:Y:S01]  /*0200*/  LDG.E R0, desc[UR36][R4.64] ;  /* 0x0000002404007981 */ /* 0x000ea2000c1e1900 */
[----:B------:R-:W-:Y:S01]  /*0210*/  MOV R3, 0x400 ;  /* 0x0000040000037802 */ /* 0x000fe20000000f00 */
[----:B------:R-:W-:Y:S05]  /*0220*/  WARPSYNC.ALL ;  /* 0x0000000000007948 */ /* 0x000fea0003800000 */
[----:B------:R-:W0:Y:S01]  /*0230*/  S2R R6, SR_CgaCtaId ;  /* 0x0000000000067919 */ /* 0x000e220000008800 */
[----:B------:R-:W1:Y:S01]  /*0240*/  LDCU UR4, c[0x0][0x388] ;  /* 0x00007100ff0477ac */ /* 0x000e620008000800 */
[----:B0-----:R-:W-:Y:S02]  /*0250*/  LEA R3, R6, R3, 0x18 ;  /* 0x0000000306037211 */ /* 0x001fe400078ec0ff */
[----:B------:R-:W-:-:S02]  /*0260*/  VIMNMX R6, PT, PT, R17, R2, !PT ;  /* 0x0000000211067248 */ /* 0x000fc40007fe0100 */
[----:B------:R-:W-:Y:S02]  /*0270*/  LEA R7, R17, R3, 0x7 ;  /* 0x0000000311077211 */ /* 0x000fe400078e38ff */
[----:B-1----:R-:W-:-:S03]  /*0280*/  ISETP.GE.AND P0, PT, R6, UR4, PT ;  /* 0x0000000406007c0c */ /* 0x002fc6000bf06270 */
[----:B------:R-:W-:-:S05]  /*0290*/  IMAD R7, R2, 0x4, R7 ;  /* 0x0000000402077824 */ /* 0x000fca00078e0207 */
[----:B--2---:R0:W-:Y:S01]  /*02a0*/  STS [R7], R0 ;  /* 0x0000000007007388 */ /* 0x0041e20000000800 */
[----:B------:R-:W-:Y:S06]  /*02b0*/  BAR.SYNC.DEFER_BLOCKING 0x0 ;  /* 0x0000000000007b1d */ /* 0x000fec0000010000 */
[----:B------:R-:W-:Y:S05]  /*02c0*/  @P0 EXIT ;  /* 0x000000000000094d */ /* 0x000fea0003800000 */
[----:B------:R-:W-:Y:S01]  /*02d0*/  LEA R2, R2, R3, 0x7 ;  /* 0x0000000302027211 */ /* 0x000fe200078e38ff */
[----:B------:R-:W1:Y:S04]  /*02e0*/  LDCU UR4, c[0x3][URZ] ;  /* 0x00c00000ff0477ac */ /* 0x000e680008000800 */
[----:B------:R-:W-:-:S06]  /*02f0*/  IMAD R2, R17, 0x4, R2 ;  /* 0x0000000411027824 */ /* 0x000fcc00078e0202 */
[----:B------:R-:W1:Y:S02]  /*0300*/  LDS R2, [R2] ;  /* 0x0000000002027984 */ /* 0x000e640000000800 */
[----:B-1----:R-:W-:-:S05]  /*0310*/  IADD3 R3, PT, PT, R2, UR4, RZ ;  /* 0x0000000402037c10 */ /* 0x002fca000fffe0ff */
[----:B------:R-:W-:Y:S01]  /*0320*/  STG.E desc[UR36][R4.64], R3 ;  /* 0x0000000304007986 */ /* 0x000fe2000c101924 */
[----:B------:R-:W-:Y:S05]  /*0330*/  EXIT ;  /* 0x000000000000794d */ /* 0x000fea0003800000 */
.L_x_4:
        /* <DEDUP_REMOVED lines=12> */
.L_x_6:


//--------------------- .nv.global.init           --------------------------
	.section	.nv.global.init,"aw",@progbits
.nv.global.init:
	.type		$str$1,@object
	.size		$str$1,($str - $str$1)
$str$1:
        /*0000*/ 	.byte	0x61, 0x5b, 0x69, 0x6e, 0x64, 0x65, 0x78, 0x5d, 0x3a, 0x20, 0x25, 0x64, 0x0a, 0x00
	.type		$str,@object
	.size		$str,(.L_1 - $str)
$str:
        /*000e*/ 	.byte	0x61, 0x5b, 0x69, 0x6e, 0x64, 0x65, 0x78, 0x5d, 0x3a, 0x20, 0x25, 0x64, 0x2c, 0x20, 0x25, 0x64
        /*001e*/ 	.byte	0x2c, 0x20, 0x25, 0x64, 0x0a, 0x00
.L_1:


//--------------------- .nv.shared._Z15nonBankConflictPiii --------------------------
	.section	.nv.shared._Z15nonBankConflictPiii,"aw",@nobits
	.sectionflags	@""
	.align	4
.nv.shared._Z15nonBankConflictPiii:
	.zero		5120


//--------------------- .nv.shared.reserved.0     --------------------------
	.section	.nv.shared.reserved.0,"aw",@nobits
	.weak		__nv_reservedSMEM_offset_0_alias
	.size		__nv_reservedSMEM_offset_0_alias, 0, 64
	.other		__nv_reservedSMEM_offset_0_alias,@"STO_CUDA_RESERVED_SHARED STV_DEFAULT"
__nv_reservedSMEM_offset_0_alias:
	.zero		0
	.zero		64


//--------------------- .nv.shared._Z12bankConflictPiii --------------------------
	.section	.nv.shared._Z12bankConflictPiii,"aw",@nobits
	.sectionflags	@""
	.align	4
.nv.shared._Z12bankConflictPiii:
	.zero		5120


//--------------------- .nv.constant0._Z15nonBankConflictPiii --------------------------
	.section	.nv.constant0._Z15nonBankConflictPiii,"a",@progbits
	.sectionflags	@""
	.align	4
.nv.constant0._Z15nonBankConflictPiii:
	.zero		912


//--------------------- .nv.constant0._Z12bankConflictPiii --------------------------
	.section	.nv.constant0._Z12bankConflictPiii,"a",@progbits
	.sectionflags	@""
	.align	4
.nv.constant0._Z12bankConflictPiii:
	.zero		912


//--------------------- SYMBOLS --------------------------

	.type		.nv.reservedSmem.offset0,@object
	.size		.nv.reservedSmem.offset0,0x4
	.type		.nv.reservedSmem.cap,@object
	.size		.nv.reservedSmem.cap,0x4
	.type		vprintf,@function
